//
// Generated by NVIDIA NVVM Compiler
//
// Compiler Build ID: CL-36424714
// Cuda compilation tools, release 13.0, V13.0.88
// Based on NVVM 20.0.0
//

.version 9.0
.target sm_100
.address_size 64

	// .globl	_Z29matrix_multiplication_kernel1PfS_S_iii
// _ZZ29matrix_multiplication_kernel2PfS_S_iiiE3s_A has been demoted
// _ZZ29matrix_multiplication_kernel2PfS_S_iiiE3s_B has been demoted

.visible .entry _Z29matrix_multiplication_kernel1PfS_S_iii(
	.param .u64 .ptr .align 1 _Z29matrix_multiplication_kernel1PfS_S_iii_param_0,
	.param .u64 .ptr .align 1 _Z29matrix_multiplication_kernel1PfS_S_iii_param_1,
	.param .u64 .ptr .align 1 _Z29matrix_multiplication_kernel1PfS_S_iii_param_2,
	.param .u32 _Z29matrix_multiplication_kernel1PfS_S_iii_param_3,
	.param .u32 _Z29matrix_multiplication_kernel1PfS_S_iii_param_4,
	.param .u32 _Z29matrix_multiplication_kernel1PfS_S_iii_param_5
)
{
	.reg .pred 	%p<14>;
	.reg .b32 	%r<41>;
	.reg .b32 	%f<68>;
	.reg .b64 	%rd<53>;

	ld.param.u64 	%rd7, [_Z29matrix_multiplication_kernel1PfS_S_iii_param_0];
	ld.param.u64 	%rd8, [_Z29matrix_multiplication_kernel1PfS_S_iii_param_1];
	ld.param.u64 	%rd6, [_Z29matrix_multiplication_kernel1PfS_S_iii_param_2];
	ld.param.u32 	%r20, [_Z29matrix_multiplication_kernel1PfS_S_iii_param_3];
	ld.param.u32 	%r18, [_Z29matrix_multiplication_kernel1PfS_S_iii_param_4];
	ld.param.u32 	%r19, [_Z29matrix_multiplication_kernel1PfS_S_iii_param_5];
	cvta.to.global.u64 	%rd1, %rd8;
	cvta.to.global.u64 	%rd2, %rd7;
	mov.u32 	%r21, %ctaid.y;
	mov.u32 	%r22, %ntid.y;
	mov.u32 	%r23, %tid.y;
	mad.lo.s32 	%r1, %r21, %r22, %r23;
	mov.u32 	%r24, %ctaid.x;
	mov.u32 	%r25, %ntid.x;
	mov.u32 	%r26, %tid.x;
	mad.lo.s32 	%r2, %r24, %r25, %r26;
	setp.ge.s32 	%p1, %r1, %r20;
	setp.ge.s32 	%p2, %r2, %r19;
	or.pred  	%p3, %p1, %p2;
	setp.lt.s32 	%p4, %r18, 1;
	mov.f32 	%f67, 0f00000000;
	or.pred  	%p5, %p3, %p4;
	@%p5 bra 	$L__BB0_12;
	mul.lo.s32 	%r3, %r18, %r1;
	and.b32  	%r4, %r18, 7;
	setp.lt.u32 	%p6, %r18, 8;
	mov.f32 	%f67, 0f00000000;
	mov.b32 	%r39, 0;
	@%p6 bra 	$L__BB0_4;
	and.b32  	%r39, %r18, 2147483640;
	neg.s32 	%r37, %r39;
	shl.b32 	%r7, %r19, 3;
	mul.wide.u32 	%rd9, %r3, 4;
	add.s64 	%rd10, %rd9, %rd2;
	add.s64 	%rd52, %rd10, 16;
	mov.f32 	%f67, 0f00000000;
	mul.wide.s32 	%rd13, %r19, 4;
	mov.u32 	%r36, %r2;
$L__BB0_3:
	.pragma "nounroll";
	ld.global.f32 	%f17, [%rd52+-16];
	mul.wide.s32 	%rd11, %r36, 4;
	add.s64 	%rd12, %rd1, %rd11;
	ld.global.f32 	%f18, [%rd12];
	fma.rn.f32 	%f19, %f17, %f18, %f67;
	ld.global.f32 	%f20, [%rd52+-12];
	add.s64 	%rd14, %rd12, %rd13;
	ld.global.f32 	%f21, [%rd14];
	fma.rn.f32 	%f22, %f20, %f21, %f19;
	ld.global.f32 	%f23, [%rd52+-8];
	add.s64 	%rd15, %rd14, %rd13;
	ld.global.f32 	%f24, [%rd15];
	fma.rn.f32 	%f25, %f23, %f24, %f22;
	ld.global.f32 	%f26, [%rd52+-4];
	add.s64 	%rd16, %rd15, %rd13;
	ld.global.f32 	%f27, [%rd16];
	fma.rn.f32 	%f28, %f26, %f27, %f25;
	ld.global.f32 	%f29, [%rd52];
	add.s64 	%rd17, %rd16, %rd13;
	ld.global.f32 	%f30, [%rd17];
	fma.rn.f32 	%f31, %f29, %f30, %f28;
	ld.global.f32 	%f32, [%rd52+4];
	add.s64 	%rd18, %rd17, %rd13;
	ld.global.f32 	%f33, [%rd18];
	fma.rn.f32 	%f34, %f32, %f33, %f31;
	ld.global.f32 	%f35, [%rd52+8];
	add.s64 	%rd19, %rd18, %rd13;
	ld.global.f32 	%f36, [%rd19];
	fma.rn.f32 	%f37, %f35, %f36, %f34;
	ld.global.f32 	%f38, [%rd52+12];
	add.s64 	%rd20, %rd19, %rd13;
	ld.global.f32 	%f39, [%rd20];
	fma.rn.f32 	%f67, %f38, %f39, %f37;
	add.s32 	%r37, %r37, 8;
	add.s32 	%r36, %r36, %r7;
	add.s64 	%rd52, %rd52, 32;
	setp.ne.s32 	%p7, %r37, 0;
	@%p7 bra 	$L__BB0_3;
$L__BB0_4:
	setp.eq.s32 	%p8, %r4, 0;
	@%p8 bra 	$L__BB0_12;
	and.b32  	%r13, %r18, 3;
	setp.lt.u32 	%p9, %r4, 4;
	@%p9 bra 	$L__BB0_7;
	add.s32 	%r28, %r39, %r3;
	mul.wide.u32 	%rd21, %r28, 4;
	add.s64 	%rd22, %rd2, %rd21;
	ld.global.f32 	%f41, [%rd22];
	mad.lo.s32 	%r29, %r39, %r19, %r2;
	mul.wide.s32 	%rd23, %r29, 4;
	add.s64 	%rd24, %rd1, %rd23;
	ld.global.f32 	%f42, [%rd24];
	fma.rn.f32 	%f43, %f41, %f42, %f67;
	cvt.u64.u32 	%rd25, %r3;
	cvt.u64.u32 	%rd26, %r39;
	add.s64 	%rd27, %rd26, %rd25;
	shl.b64 	%rd28, %rd27, 2;
	add.s64 	%rd29, %rd2, %rd28;
	ld.global.f32 	%f44, [%rd29+4];
	mul.wide.s32 	%rd30, %r19, 4;
	add.s64 	%rd31, %rd24, %rd30;
	ld.global.f32 	%f45, [%rd31];
	fma.rn.f32 	%f46, %f44, %f45, %f43;
	ld.global.f32 	%f47, [%rd29+8];
	add.s64 	%rd32, %rd31, %rd30;
	ld.global.f32 	%f48, [%rd32];
	fma.rn.f32 	%f49, %f47, %f48, %f46;
	ld.global.f32 	%f50, [%rd29+12];
	add.s64 	%rd33, %rd32, %rd30;
	ld.global.f32 	%f51, [%rd33];
	fma.rn.f32 	%f67, %f50, %f51, %f49;
	add.s32 	%r39, %r39, 4;
$L__BB0_7:
	setp.eq.s32 	%p10, %r13, 0;
	@%p10 bra 	$L__BB0_12;
	setp.eq.s32 	%p11, %r13, 1;
	@%p11 bra 	$L__BB0_10;
	add.s32 	%r30, %r39, %r3;
	mul.wide.u32 	%rd34, %r30, 4;
	add.s64 	%rd35, %rd2, %rd34;
	ld.global.f32 	%f53, [%rd35];
	mad.lo.s32 	%r31, %r39, %r19, %r2;
	mul.wide.s32 	%rd36, %r31, 4;
	add.s64 	%rd37, %rd1, %rd36;
	ld.global.f32 	%f54, [%rd37];
	fma.rn.f32 	%f55, %f53, %f54, %f67;
	cvt.u64.u32 	%rd38, %r3;
	cvt.u64.u32 	%rd39, %r39;
	add.s64 	%rd40, %rd39, %rd38;
	shl.b64 	%rd41, %rd40, 2;
	add.s64 	%rd42, %rd2, %rd41;
	ld.global.f32 	%f56, [%rd42+4];
	mul.wide.s32 	%rd43, %r19, 4;
	add.s64 	%rd44, %rd37, %rd43;
	ld.global.f32 	%f57, [%rd44];
	fma.rn.f32 	%f67, %f56, %f57, %f55;
	add.s32 	%r39, %r39, 2;
$L__BB0_10:
	and.b32  	%r32, %r18, 1;
	setp.eq.b32 	%p12, %r32, 1;
	not.pred 	%p13, %p12;
	@%p13 bra 	$L__BB0_12;
	add.s32 	%r33, %r39, %r3;
	mul.wide.u32 	%rd45, %r33, 4;
	add.s64 	%rd46, %rd2, %rd45;
	ld.global.f32 	%f58, [%rd46];
	mad.lo.s32 	%r34, %r39, %r19, %r2;
	mul.wide.s32 	%rd47, %r34, 4;
	add.s64 	%rd48, %rd1, %rd47;
	ld.global.f32 	%f59, [%rd48];
	fma.rn.f32 	%f67, %f58, %f59, %f67;
$L__BB0_12:
	cvta.to.global.u64 	%rd49, %rd6;
	mad.lo.s32 	%r35, %r19, %r1, %r2;
	mul.wide.s32 	%rd50, %r35, 4;
	add.s64 	%rd51, %rd49, %rd50;
	st.global.f32 	[%rd51], %f67;
	ret;

}
	// .globl	_Z29matrix_multiplication_kernel2PfS_S_iii
.visible .entry _Z29matrix_multiplication_kernel2PfS_S_iii(
	.param .u64 .ptr .align 1 _Z29matrix_multiplication_kernel2PfS_S_iii_param_0,
	.param .u64 .ptr .align 1 _Z29matrix_multiplication_kernel2PfS_S_iii_param_1,
	.param .u64 .ptr .align 1 _Z29matrix_multiplication_kernel2PfS_S_iii_param_2,
	.param .u32 _Z29matrix_multiplication_kernel2PfS_S_iii_param_3,
	.param .u32 _Z29matrix_multiplication_kernel2PfS_S_iii_param_4,
	.param .u32 _Z29matrix_multiplication_kernel2PfS_S_iii_param_5
)
{
	.reg .pred 	%p<9>;
	.reg .b32 	%r<45>;
	.reg .b32 	%f<111>;
	.reg .b64 	%rd<13>;
	// demoted variable
	.shared .align 4 .b8 _ZZ29matrix_multiplication_kernel2PfS_S_iiiE3s_A[4096];
	// demoted variable
	.shared .align 4 .b8 _ZZ29matrix_multiplication_kernel2PfS_S_iiiE3s_B[4096];
	ld.param.u64 	%rd3, [_Z29matrix_multiplication_kernel2PfS_S_iii_param_0];
	ld.param.u64 	%rd4, [_Z29matrix_multiplication_kernel2PfS_S_iii_param_1];
	ld.param.u64 	%rd5, [_Z29matrix_multiplication_kernel2PfS_S_iii_param_2];
	ld.param.u32 	%r23, [_Z29matrix_multiplication_kernel2PfS_S_iii_param_3];
	ld.param.u32 	%r24, [_Z29matrix_multiplication_kernel2PfS_S_iii_param_4];
	ld.param.u32 	%r25, [_Z29matrix_multiplication_kernel2PfS_S_iii_param_5];
	mov.u32 	%r26, %ctaid.y;
	mov.u32 	%r27, %ntid.y;
	mov.u32 	%r42, %tid.y;
	mad.lo.s32 	%r2, %r26, %r27, %r42;
	mov.u32 	%r28, %ctaid.x;
	mov.u32 	%r29, %ntid.x;
	mov.u32 	%r40, %tid.x;
	mad.lo.s32 	%r4, %r28, %r29, %r40;
	setp.lt.s32 	%p1, %r24, -30;
	mov.f32 	%f110, 0f00000000;
	@%p1 bra 	$L__BB1_7;
	add.s32 	%r30, %r24, -1;
	shr.s32 	%r31, %r30, 31;
	shr.u32 	%r32, %r31, 27;
	add.s32 	%r33, %r30, %r32;
	shr.s32 	%r34, %r33, 5;
	neg.s32 	%r44, %r34;
	shl.b32 	%r35, %r42, 7;
	mov.u32 	%r36, _ZZ29matrix_multiplication_kernel2PfS_S_iiiE3s_A;
	add.s32 	%r5, %r36, %r35;
	shl.b32 	%r37, %r40, 2;
	add.s32 	%r6, %r5, %r37;
	mov.u32 	%r38, _ZZ29matrix_multiplication_kernel2PfS_S_iiiE3s_B;
	add.s32 	%r8, %r38, %r37;
	add.s32 	%r7, %r8, %r35;
	mad.lo.s32 	%r43, %r42, %r25, %r4;
	shl.b32 	%r11, %r25, 5;
	mad.lo.s32 	%r41, %r24, %r2, %r40;
	cvta.to.global.u64 	%rd1, %rd3;
	cvta.to.global.u64 	%rd2, %rd4;
	mov.f32 	%f110, 0f00000000;
$L__BB1_2:
	setp.ge.s32 	%p2, %r2, %r23;
	setp.ge.s32 	%p3, %r40, %r24;
	mov.f32 	%f108, 0f00000000;
	or.pred  	%p4, %p2, %p3;
	@%p4 bra 	$L__BB1_4;
	mul.wide.s32 	%rd6, %r41, 4;
	add.s64 	%rd7, %rd1, %rd6;
	ld.global.f32 	%f108, [%rd7];
$L__BB1_4:
	setp.ge.s32 	%p5, %r4, %r25;
	st.shared.f32 	[%r6], %f108;
	setp.ge.s32 	%p6, %r42, %r24;
	mov.f32 	%f109, 0f00000000;
	or.pred  	%p7, %p5, %p6;
	@%p7 bra 	$L__BB1_6;
	mul.wide.s32 	%rd8, %r43, 4;
	add.s64 	%rd9, %rd2, %rd8;
	ld.global.f32 	%f109, [%rd9];
$L__BB1_6:
	st.shared.f32 	[%r7], %f109;
	bar.sync 	0;
	ld.shared.f32 	%f12, [%r5];
	ld.shared.f32 	%f13, [%r8];
	fma.rn.f32 	%f14, %f12, %f13, %f110;
	ld.shared.f32 	%f15, [%r5+4];
	ld.shared.f32 	%f16, [%r8+128];
	fma.rn.f32 	%f17, %f15, %f16, %f14;
	ld.shared.f32 	%f18, [%r5+8];
	ld.shared.f32 	%f19, [%r8+256];
	fma.rn.f32 	%f20, %f18, %f19, %f17;
	ld.shared.f32 	%f21, [%r5+12];
	ld.shared.f32 	%f22, [%r8+384];
	fma.rn.f32 	%f23, %f21, %f22, %f20;
	ld.shared.f32 	%f24, [%r5+16];
	ld.shared.f32 	%f25, [%r8+512];
	fma.rn.f32 	%f26, %f24, %f25, %f23;
	ld.shared.f32 	%f27, [%r5+20];
	ld.shared.f32 	%f28, [%r8+640];
	fma.rn.f32 	%f29, %f27, %f28, %f26;
	ld.shared.f32 	%f30, [%r5+24];
	ld.shared.f32 	%f31, [%r8+768];
	fma.rn.f32 	%f32, %f30, %f31, %f29;
	ld.shared.f32 	%f33, [%r5+28];
	ld.shared.f32 	%f34, [%r8+896];
	fma.rn.f32 	%f35, %f33, %f34, %f32;
	ld.shared.f32 	%f36, [%r5+32];
	ld.shared.f32 	%f37, [%r8+1024];
	fma.rn.f32 	%f38, %f36, %f37, %f35;
	ld.shared.f32 	%f39, [%r5+36];
	ld.shared.f32 	%f40, [%r8+1152];
	fma.rn.f32 	%f41, %f39, %f40, %f38;
	ld.shared.f32 	%f42, [%r5+40];
	ld.shared.f32 	%f43, [%r8+1280];
	fma.rn.f32 	%f44, %f42, %f43, %f41;
	ld.shared.f32 	%f45, [%r5+44];
	ld.shared.f32 	%f46, [%r8+1408];
	fma.rn.f32 	%f47, %f45, %f46, %f44;
	ld.shared.f32 	%f48, [%r5+48];
	ld.shared.f32 	%f49, [%r8+1536];
	fma.rn.f32 	%f50, %f48, %f49, %f47;
	ld.shared.f32 	%f51, [%r5+52];
	ld.shared.f32 	%f52, [%r8+1664];
	fma.rn.f32 	%f53, %f51, %f52, %f50;
	ld.shared.f32 	%f54, [%r5+56];
	ld.shared.f32 	%f55, [%r8+1792];
	fma.rn.f32 	%f56, %f54, %f55, %f53;
	ld.shared.f32 	%f57, [%r5+60];
	ld.shared.f32 	%f58, [%r8+1920];
	fma.rn.f32 	%f59, %f57, %f58, %f56;
	ld.shared.f32 	%f60, [%r5+64];
	ld.shared.f32 	%f61, [%r8+2048];
	fma.rn.f32 	%f62, %f60, %f61, %f59;
	ld.shared.f32 	%f63, [%r5+68];
	ld.shared.f32 	%f64, [%r8+2176];
	fma.rn.f32 	%f65, %f63, %f64, %f62;
	ld.shared.f32 	%f66, [%r5+72];
	ld.shared.f32 	%f67, [%r8+2304];
	fma.rn.f32 	%f68, %f66, %f67, %f65;
	ld.shared.f32 	%f69, [%r5+76];
	ld.shared.f32 	%f70, [%r8+2432];
	fma.rn.f32 	%f71, %f69, %f70, %f68;
	ld.shared.f32 	%f72, [%r5+80];
	ld.shared.f32 	%f73, [%r8+2560];
	fma.rn.f32 	%f74, %f72, %f73, %f71;
	ld.shared.f32 	%f75, [%r5+84];
	ld.shared.f32 	%f76, [%r8+2688];
	fma.rn.f32 	%f77, %f75, %f76, %f74;
	ld.shared.f32 	%f78, [%r5+88];
	ld.shared.f32 	%f79, [%r8+2816];
	fma.rn.f32 	%f80, %f78, %f79, %f77;
	ld.shared.f32 	%f81, [%r5+92];
	ld.shared.f32 	%f82, [%r8+2944];
	fma.rn.f32 	%f83, %f81, %f82, %f80;
	ld.shared.f32 	%f84, [%r5+96];
	ld.shared.f32 	%f85, [%r8+3072];
	fma.rn.f32 	%f86, %f84, %f85, %f83;
	ld.shared.f32 	%f87, [%r5+100];
	ld.shared.f32 	%f88, [%r8+3200];
	fma.rn.f32 	%f89, %f87, %f88, %f86;
	ld.shared.f32 	%f90, [%r5+104];
	ld.shared.f32 	%f91, [%r8+3328];
	fma.rn.f32 	%f92, %f90, %f91, %f89;
	ld.shared.f32 	%f93, [%r5+108];
	ld.shared.f32 	%f94, [%r8+3456];
	fma.rn.f32 	%f95, %f93, %f94, %f92;
	ld.shared.f32 	%f96, [%r5+112];
	ld.shared.f32 	%f97, [%r8+3584];
	fma.rn.f32 	%f98, %f96, %f97, %f95;
	ld.shared.f32 	%f99, [%r5+116];
	ld.shared.f32 	%f100, [%r8+3712];
	fma.rn.f32 	%f101, %f99, %f100, %f98;
	ld.shared.f32 	%f102, [%r5+120];
	ld.shared.f32 	%f103, [%r8+3840];
	fma.rn.f32 	%f104, %f102, %f103, %f101;
	ld.shared.f32 	%f105, [%r5+124];
	ld.shared.f32 	%f106, [%r8+3968];
	fma.rn.f32 	%f110, %f105, %f106, %f104;
	bar.sync 	0;
	add.s32 	%r44, %r44, 1;
	add.s32 	%r43, %r43, %r11;
	add.s32 	%r42, %r42, 32;
	add.s32 	%r41, %r41, 32;
	add.s32 	%r40, %r40, 32;
	setp.ne.s32 	%p8, %r44, 1;
	@%p8 bra 	$L__BB1_2;
$L__BB1_7:
	cvta.to.global.u64 	%rd10, %rd5;
	mad.lo.s32 	%r39, %r25, %r2, %r4;
	mul.wide.s32 	%rd11, %r39, 4;
	add.s64 	%rd12, %rd10, %rd11;
	st.global.f32 	[%rd12], %f110;
	ret;

}


// ===== COMPILED SASS (sm_100) =====

	.target	sm_100

	.elftype	@"ET_EXEC"


//--------------------- .note.nv.tkinfo           --------------------------
	.section	.note.nv.tkinfo,"",@"SHT_NOTE"
	.sectionflags	@"SHF_NOTE_NV_TKINFO"
	.tkinfo
        /*0018*/ 	.word	0x00000002
        /*0030*/ 	.string	""
        /*0030*/ 	.string	"ptxas"
        /*0030*/ 	.string	"Cuda compilation tools, release 13.0, V13.0.88"
        /*0030*/ 	.string	"Build cuda_13.0.r13.0/compiler.36424714_0"
        /*0030*/ 	.string	"-arch sm_100 -m 64 "



//--------------------- .note.nv.cuinfo           --------------------------
	.section	.note.nv.cuinfo,"",@"SHT_NOTE"
	.sectionflags	@"SHF_NOTE_NV_CUINFO"
        /*0018*/ 	.short	0x0002
        /*001a*/ 	.short	0x0064
        /*001c*/ 	.short	0x0082
	.zero		2


//--------------------- .nv.info                  --------------------------
	.section	.nv.info,"",@"SHT_CUDA_INFO"
	.align	4


	//----- nvinfo : EIATTR_REGCOUNT
	.align		4
        /*0000*/ 	.byte	0x04, 0x2f
        /*0002*/ 	.short	(.L_1 - .L_0)
	.align		4
.L_0:
        /*0004*/ 	.word	index@(_Z29matrix_multiplication_kernel1PfS_S_iii)
        /*0008*/ 	.word	0x00000020


	//----- nvinfo : EIATTR_FRAME_SIZE
	.align		4
.L_1:
        /*000c*/ 	.byte	0x04, 0x11
        /*000e*/ 	.short	(.L_3 - .L_2)
	.align		4
.L_2:
        /*0010*/ 	.word	index@(_Z29matrix_multiplication_kernel1PfS_S_iii)
        /*0014*/ 	.word	0x00000000


	//----- nvinfo : EIATTR_REGCOUNT
	.align		4
.L_3:
        /*0018*/ 	.byte	0x04, 0x2f
        /*001a*/ 	.short	(.L_5 - .L_4)
	.align		4
.L_4:
        /*001c*/ 	.word	index@(_Z29matrix_multiplication_kernel2PfS_S_iii)
        /*0020*/ 	.word	0x00000020


	//----- nvinfo : EIATTR_FRAME_SIZE
	.align		4
.L_5:
        /*0024*/ 	.byte	0x04, 0x11
        /*0026*/ 	.short	(.L_7 - .L_6)
	.align		4
.L_6:
        /*0028*/ 	.word	index@(_Z29matrix_multiplication_kernel2PfS_S_iii)
        /*002c*/ 	.word	0x00000000


	//----- nvinfo : EIATTR_MIN_STACK_SIZE
	.align		4
.L_7:
        /*0030*/ 	.byte	0x04, 0x12
        /*0032*/ 	.short	(.L_9 - .L_8)
	.align		4
.L_8:
        /*0034*/ 	.word	index@(_Z29matrix_multiplication_kernel2PfS_S_iii)
        /*0038*/ 	.word	0x00000000


	//----- nvinfo : EIATTR_MIN_STACK_SIZE
	.align		4
.L_9:
        /*003c*/ 	.byte	0x04, 0x12
        /*003e*/ 	.short	(.L_11 - .L_10)
	.align		4
.L_10:
        /*0040*/ 	.word	index@(_Z29matrix_multiplication_kernel1PfS_S_iii)
        /*0044*/ 	.word	0x00000000
.L_11:


//--------------------- .nv.compat                --------------------------
	.section	.nv.compat,"",@"SHT_CUDA_COMPAT_INFO"
	.align	4
        /*0000*/ 	.byte	0x02, 0x09, 0x00, 0x00, 0x02, 0x02, 0x01, 0x00, 0x02, 0x05, 0x05, 0x00, 0x03, 0x07, 0x01, 0x01
        /*0010*/ 	.byte	0x02, 0x03, 0x00, 0x00, 0x02, 0x06, 0x01, 0x00, 0x04, 0x0b, 0x08, 0x00, 0x09, 0x00, 0x00, 0x00
        /*0020*/ 	.byte	0x00, 0x00, 0x00, 0x00


//--------------------- .nv.info._Z29matrix_multiplication_kernel2PfS_S_iii --------------------------
	.section	.nv.info._Z29matrix_multiplication_kernel2PfS_S_iii,"",@"SHT_CUDA_INFO"
	.sectionflags	@""
	.align	4


	//----- nvinfo : EIATTR_CUDA_API_VERSION
	.align		4
        /*0000*/ 	.byte	0x04, 0x37
        /*0002*/ 	.short	(.L_13 - .L_12)
.L_12:
        /*0004*/ 	.word	0x00000082


	//----- nvinfo : EIATTR_KPARAM_INFO
	.align		4
.L_13:
        /*0008*/ 	.byte	0x04, 0x17
        /*000a*/ 	.short	(.L_15 - .L_14)
.L_14:
        /*000c*/ 	.word	0x00000000
        /*0010*/ 	.short	0x0005
        /*0012*/ 	.short	0x0020
        /*0014*/ 	.byte	0x00, 0xf0, 0x11, 0x00


	//----- nvinfo : EIATTR_KPARAM_INFO
	.align		4
.L_15:
        /*0018*/ 	.byte	0x04, 0x17
        /*001a*/ 	.short	(.L_17 - .L_16)
.L_16:
        /*001c*/ 	.word	0x00000000
        /*0020*/ 	.short	0x0004
        /*0022*/ 	.short	0x001c
        /*0024*/ 	.byte	0x00, 0xf0, 0x11, 0x00


	//----- nvinfo : EIATTR_KPARAM_INFO
	.align		4
.L_17:
        /*0028*/ 	.byte	0x04, 0x17
        /*002a*/ 	.short	(.L_19 - .L_18)
.L_18:
        /*002c*/ 	.word	0x00000000
        /*0030*/ 	.short	0x0003
        /*0032*/ 	.short	0x0018
        /*0034*/ 	.byte	0x00, 0xf0, 0x11, 0x00


	//----- nvinfo : EIATTR_KPARAM_INFO
	.align		4
.L_19:
        /*0038*/ 	.byte	0x04, 0x17
        /*003a*/ 	.short	(.L_21 - .L_20)
.L_20:
        /*003c*/ 	.word	0x00000000
        /*0040*/ 	.short	0x0002
        /*0042*/ 	.short	0x0010
        /*0044*/ 	.byte	0x00, 0xf5, 0x21, 0x00


	//----- nvinfo : EIATTR_KPARAM_INFO
	.align		4
.L_21:
        /*0048*/ 	.byte	0x04, 0x17
        /*004a*/ 	.short	(.L_23 - .L_22)
.L_22:
        /*004c*/ 	.word	0x00000000
        /*0050*/ 	.short	0x0001
        /*0052*/ 	.short	0x0008
        /*0054*/ 	.byte	0x00, 0xf5, 0x21, 0x00


	//----- nvinfo : EIATTR_KPARAM_INFO
	.align		4
.L_23:
        /*0058*/ 	.byte	0x04, 0x17
        /*005a*/ 	.short	(.L_25 - .L_24)
.L_24:
        /*005c*/ 	.word	0x00000000
        /*0060*/ 	.short	0x0000
        /*0062*/ 	.short	0x0000
        /*0064*/ 	.byte	0x00, 0xf5, 0x21, 0x00


	//----- nvinfo : EIATTR_SPARSE_MMA_MASK
	.align		4
.L_25:
        /*0068*/ 	.byte	0x03, 0x50
        /*006a*/ 	.short	0x0000


	//----- nvinfo : EIATTR_MAXREG_COUNT
	.align		4
        /*006c*/ 	.byte	0x03, 0x1b
        /*006e*/ 	.short	0x00ff


	//----- nvinfo : EIATTR_NUM_BARRIERS
	.align		4
        /*0070*/ 	.byte	0x02, 0x4c
        /*0072*/ 	.byte	0x01
	.zero		1


	//----- nvinfo : EIATTR_MERCURY_ISA_VERSION
	.align		4
        /*0074*/ 	.byte	0x03, 0x5f
        /*0076*/ 	.short	0x0101


	//----- nvinfo : EIATTR_VRC_CTA_INIT_COUNT
	.align		4
        /*0078*/ 	.byte	0x02, 0x4a
	.zero		1
	.zero		1


	//----- nvinfo : EIATTR_EXIT_INSTR_OFFSETS
	.align		4
        /*007c*/ 	.byte	0x04, 0x1c
        /*007e*/ 	.short	(.L_27 - .L_26)


	//   ....[0]....
.L_26:
        /*0080*/ 	.word	0x00000860


	//----- nvinfo : EIATTR_CBANK_PARAM_SIZE
	.align		4
.L_27:
        /*0084*/ 	.byte	0x03, 0x19
        /*0086*/ 	.short	0x0024


	//----- nvinfo : EIATTR_PARAM_CBANK
	.align		4
        /*0088*/ 	.byte	0x04, 0x0a
        /*008a*/ 	.short	(.L_29 - .L_28)
	.align		4
.L_28:
        /*008c*/ 	.word	index@(.nv.constant0._Z29matrix_multiplication_kernel2PfS_S_iii)
        /*0090*/ 	.short	0x0380
        /*0092*/ 	.short	0x0024


	//----- nvinfo : EIATTR_SW_WAR
	.align		4
.L_29:
        /*0094*/ 	.byte	0x04, 0x36
        /*0096*/ 	.short	(.L_31 - .L_30)
.L_30:
        /*0098*/ 	.word	0x00000008
.L_31:


//--------------------- .nv.info._Z29matrix_multiplication_kernel1PfS_S_iii --------------------------
	.section	.nv.info._Z29matrix_multiplication_kernel1PfS_S_iii,"",@"SHT_CUDA_INFO"
	.sectionflags	@""
	.align	4


	//----- nvinfo : EIATTR_CUDA_API_VERSION
	.align		4
        /*0000*/ 	.byte	0x04, 0x37
        /*0002*/ 	.short	(.L_33 - .L_32)
.L_32:
        /*0004*/ 	.word	0x00000082


	//----- nvinfo : EIATTR_KPARAM_INFO
	.align		4
.L_33:
        /*0008*/ 	.byte	0x04, 0x17
        /*000a*/ 	.short	(.L_35 - .L_34)
.L_34:
        /*000c*/ 	.word	0x00000000
        /*0010*/ 	.short	0x0005
        /*0012*/ 	.short	0x0020
        /*0014*/ 	.byte	0x00, 0xf0, 0x11, 0x00


	//----- nvinfo : EIATTR_KPARAM_INFO
	.align		4
.L_35:
        /*0018*/ 	.byte	0x04, 0x17
        /*001a*/ 	.short	(.L_37 - .L_36)
.L_36:
        /*001c*/ 	.word	0x00000000
        /*0020*/ 	.short	0x0004
        /*0022*/ 	.short	0x001c
        /*0024*/ 	.byte	0x00, 0xf0, 0x11, 0x00


	//----- nvinfo : EIATTR_KPARAM_INFO
	.align		4
.L_37:
        /*0028*/ 	.byte	0x04, 0x17
        /*002a*/ 	.short	(.L_39 - .L_38)
.L_38:
        /*002c*/ 	.word	0x00000000
        /*0030*/ 	.short	0x0003
        /*0032*/ 	.short	0x0018
        /*0034*/ 	.byte	0x00, 0xf0, 0x11, 0x00


	//----- nvinfo : EIATTR_KPARAM_INFO
	.align		4
.L_39:
        /*0038*/ 	.byte	0x04, 0x17
        /*003a*/ 	.short	(.L_41 - .L_40)
.L_40:
        /*003c*/ 	.word	0x00000000
        /*0040*/ 	.short	0x0002
        /*0042*/ 	.short	0x0010
        /*0044*/ 	.byte	0x00, 0xf5, 0x21, 0x00


	//----- nvinfo : EIATTR_KPARAM_INFO
	.align		4
.L_41:
        /*0048*/ 	.byte	0x04, 0x17
        /*004a*/ 	.short	(.L_43 - .L_42)
.L_42:
        /*004c*/ 	.word	0x00000000
        /*0050*/ 	.short	0x0001
        /*0052*/ 	.short	0x0008
        /*0054*/ 	.byte	0x00, 0xf5, 0x21, 0x00


	//----- nvinfo : EIATTR_KPARAM_INFO
	.align		4
.L_43:
        /*0058*/ 	.byte	0x04, 0x17
        /*005a*/ 	.short	(.L_45 - .L_44)
.L_44:
        /*005c*/ 	.word	0x00000000
        /*0060*/ 	.short	0x0000
        /*0062*/ 	.short	0x0000
        /*0064*/ 	.byte	0x00, 0xf5, 0x21, 0x00


	//----- nvinfo : EIATTR_SPARSE_MMA_MASK
	.align		4
.L_45:
        /*0068*/ 	.byte	0x03, 0x50
        /*006a*/ 	.short	0x0000


	//----- nvinfo : EIATTR_MAXREG_COUNT
	.align		4
        /*006c*/ 	.byte	0x03, 0x1b
        /*006e*/ 	.short	0x00ff


	//----- nvinfo : EIATTR_MERCURY_ISA_VERSION
	.align		4
        /*0070*/ 	.byte	0x03, 0x5f
        /*0072*/ 	.short	0x0101


	//----- nvinfo : EIATTR_VRC_CTA_INIT_COUNT
	.align		4
        /*0074*/ 	.byte	0x02, 0x4a
	.zero		1
	.zero		1


	//----- nvinfo : EIATTR_EXIT_INSTR_OFFSETS
	.align		4
        /*0078*/ 	.byte	0x04, 0x1c
        /*007a*/ 	.short	(.L_47 - .L_46)


	//   ....[0]....
.L_46:
        /*007c*/ 	.word	0x000008f0


	//----- nvinfo : EIATTR_CRS_STACK_SIZE
	.align		4
.L_47:
        /*0080*/ 	.byte	0x04, 0x1e
        /*0082*/ 	.short	(.L_49 - .L_48)
.L_48:
        /*0084*/ 	.word	0x00000000


	//----- nvinfo : EIATTR_CBANK_PARAM_SIZE
	.align		4
.L_49:
        /*0088*/ 	.byte	0x03, 0x19
        /*008a*/ 	.short	0x0024


	//----- nvinfo : EIATTR_PARAM_CBANK
	.align		4
        /*008c*/ 	.byte	0x04, 0x0a
        /*008e*/ 	.short	(.L_51 - .L_50)
	.align		4
.L_50:
        /*0090*/ 	.word	index@(.nv.constant0._Z29matrix_multiplication_kernel1PfS_S_iii)
        /*0094*/ 	.short	0x0380
        /*0096*/ 	.short	0x0024


	//----- nvinfo : EIATTR_SW_WAR
	.align		4
.L_51:
        /*0098*/ 	.byte	0x04, 0x36
        /*009a*/ 	.short	(.L_53 - .L_52)
.L_52:
        /*009c*/ 	.word	0x00000008
.L_53:


//--------------------- .nv.callgraph             --------------------------
	.section	.nv.callgraph,"",@"SHT_CUDA_CALLGRAPH"
	.align	4
	.sectionentsize	8
	.align		4
        /*0000*/ 	.word	0x00000000
	.align		4
        /*0004*/ 	.word	0xffffffff
	.align		4
        /*0008*/ 	.word	0x00000000
	.align		4
        /*000c*/ 	.word	0xfffffffe
	.align		4
        /*0010*/ 	.word	0x00000000
	.align		4
        /*0014*/ 	.word	0xfffffffd
	.align		4
        /*0018*/ 	.word	0x00000000
	.align		4
        /*001c*/ 	.word	0xfffffffc


//--------------------- .text._Z29matrix_multiplication_kernel2PfS_S_iii --------------------------
	.section	.text._Z29matrix_multiplication_kernel2PfS_S_iii,"ax",@progbits
	.align	128
        .global         _Z29matrix_multiplication_kernel2PfS_S_iii
        .type           _Z29matrix_multiplication_kernel2PfS_S_iii,@function
        .size           _Z29matrix_multiplication_kernel2PfS_S_iii,(.L_x_9 - _Z29matrix_multiplication_kernel2PfS_S_iii)
        .other          _Z29matrix_multiplication_kernel2PfS_S_iii,@"STO_CUDA_ENTRY STV_DEFAULT"
_Z29matrix_multiplication_kernel2PfS_S_iii:
.text._Z29matrix_multiplication_kernel2PfS_S_iii:
[----:B------:R-:W-:Y:S01]  /*0000*/  LDC R1, c[0x0][0x37c] ;  /* 0x0000df00ff017b82 */ /* 0x000fe20000000800 */
[----:B------:R-:W0:Y:S01]  /*0010*/  S2R R17, SR_TID.Y ;  /* 0x0000000000117919 */ /* 0x000e220000002200 */
[----:B------:R-:W1:Y:S06]  /*0020*/  LDCU UR9, c[0x0][0x39c] ;  /* 0x00007380ff0977ac */ /* 0x000e6c0008000800 */
[----:B------:R-:W0:Y:S01]  /*0030*/  LDC R19, c[0x0][0x364] ;  /* 0x0000d900ff137b82 */ /* 0x000e220000000800 */
[----:B------:R-:W-:Y:S01]  /*0040*/  HFMA2 R21, -RZ, RZ, 0, 0 ;  /* 0x00000000ff157431 */ /* 0x000fe200000001ff */
[----:B------:R-:W2:Y:S01]  /*0050*/  S2R R16, SR_TID.X ;  /* 0x0000000000107919 */ /* 0x000ea20000002100 */
[----:B------:R-:W3:Y:S05]  /*0060*/  LDCU.64 UR10, c[0x0][0x358] ;  /* 0x00006b00ff0a77ac */ /* 0x000eea0008000a00 */
[----:B------:R-:W0:Y:S08]  /*0070*/  S2UR UR4, SR_CTAID.Y ;  /* 0x00000000000479c3 */ /* 0x000e300000002600 */
[----:B------:R-:W2:Y:S01]  /*0080*/  S2UR UR5, SR_CTAID.X ;  /* 0x00000000000579c3 */ /* 0x000ea20000002500 */
[----:B-1----:R-:W-:-:S07]  /*0090*/  UISETP.GE.AND UP0, UPT, UR9, -0x1e, UPT ;  /* 0xffffffe20900788c */ /* 0x002fce000bf06270 */
[----:B------:R-:W2:Y:S01]  /*00a0*/  LDC R18, c[0x0][0x360] ;  /* 0x0000d800ff127b82 */ /* 0x000ea20000000800 */
[----:B0-----:R-:W-:Y:S02]  /*00b0*/  IMAD R19, R19, UR4, R17 ;  /* 0x0000000413137c24 */ /* 0x001fe4000f8e0211 */
[----:B--2---:R-:W-:Y:S01]  /*00c0*/  IMAD R18, R18, UR5, R16 ;  /* 0x0000000512127c24 */ /* 0x004fe2000f8e0210 */
[----:B---3--:R-:W-:Y:S06]  /*00d0*/  BRA.U !UP0, `(.L_x_0) ;  /* 0x0000000508cc7547 */ /* 0x008fec000b800000 */
[----:B------:R-:W0:Y:S01]  /*00e0*/  S2UR UR7, SR_CgaCtaId ;  /* 0x00000000000779c3 */ /* 0x000e220000008800 */
[----:B------:R-:W1:Y:S01]  /*00f0*/  LDCU UR12, c[0x0][0x3a0] ;  /* 0x00007400ff0c77ac */ /* 0x000e620008000800 */
[----:B------:R-:W-:Y:S01]  /*0100*/  MOV R21, RZ ;  /* 0x000000ff00157202 */ /* 0x000fe20000000f00 */
[----:B------:R-:W-:Y:S01]  /*0110*/  IMAD R6, R19, UR9, R16 ;  /* 0x0000000913067c24 */ /* 0x000fe2000f8e0210 */
[----:B------:R-:W-:Y:S01]  /*0120*/  UMOV UR6, 0x400 ;  /* 0x0000040000067882 */ /* 0x000fe20000000000 */
[----:B------:R-:W-:-:S03]  /*0130*/  UIADD3 UR4, UPT, UPT, UR9, -0x1, URZ ;  /* 0xffffffff09047890 */ /* 0x000fc6000fffe0ff */
[----:B------:R-:W2:Y:S01]  /*0140*/  LDC R0, c[0x0][0x3a0] ;  /* 0x0000e800ff007b82 */ /* 0x000ea20000000800 */
[----:B------:R-:W3:Y:S01]  /*0150*/  LDCU.64 UR14, c[0x0][0x398] ;  /* 0x00007300ff0e77ac */ /* 0x000ee20008000a00 */
[----:B------:R-:W-:-:S04]  /*0160*/  USHF.R.S32.HI UR5, URZ, 0x1f, UR4 ;  /* 0x0000001fff057899 */ /* 0x000fc80008011404 */
[----:B------:R-:W-:Y:S01]  /*0170*/  ULEA.HI UR5, UR5, UR4, URZ, 0x5 ;  /* 0x0000000405057291 */ /* 0x000fe2000f8f28ff */
[----:B-1----:R-:W-:-:S03]  /*0180*/  IMAD R7, R17, UR12, R18 ;  /* 0x0000000c11077c24 */ /* 0x002fc6000f8e0212 */
[----:B------:R-:W-:Y:S02]  /*0190*/  USHF.R.S32.HI UR5, URZ, 0x5, UR5 ;  /* 0x00000005ff057899 */ /* 0x000fe40008011405 */
[----:B0-----:R-:W-:Y:S02]  /*01a0*/  ULEA UR8, UR7, UR6, 0x18 ;  /* 0x0000000607087291 */ /* 0x001fe4000f8ec0ff */
[----:B------:R-:W-:Y:S02]  /*01b0*/  UIADD3 UR6, UPT, UPT, UR6, 0x1000, URZ ;  /* 0x0000100006067890 */ /* 0x000fe4000fffe0ff */
[----:B------:R-:W-:Y:S02]  /*01c0*/  UIADD3 UR5, UPT, UPT, -UR5, URZ, URZ ;  /* 0x000000ff05057290 */ /* 0x000fe4000fffe1ff */
[----:B------:R-:W-:Y:S01]  /*01d0*/  ULEA UR6, UR7, UR6, 0x18 ;  /* 0x0000000607067291 */ /* 0x000fe2000f8ec0ff */
[----:B------:R-:W-:-:S04]  /*01e0*/  LEA R5, R17, UR8, 0x7 ;  /* 0x0000000811057c11 */ /* 0x000fc8000f8e38ff */
[C---:B------:R-:W-:Y:S02]  /*01f0*/  LEA R4, R16.reuse, R5, 0x2 ;  /* 0x0000000510047211 */ /* 0x040fe400078e10ff */
[----:B------:R-:W-:-:S04]  /*0200*/  LEA R2, R16, UR6, 0x2 ;  /* 0x0000000610027c11 */ /* 0x000fc8000f8e10ff */
[----:B---3--:R-:W-:-:S07]  /*0210*/  LEA R3, R17, R2, 0x7 ;  /* 0x0000000211037211 */ /* 0x008fce00078e38ff */
.L_x_1:
[----:B------:R-:W-:Y:S01]  /*0220*/  ISETP.GE.AND P1, PT, R16, UR15, PT ;  /* 0x0000000f10007c0c */ /* 0x000fe2000bf26270 */
[----:B------:R-:W-:Y:S01]  /*0230*/  HFMA2 R24, -RZ, RZ, 0, 0 ;  /* 0x00000000ff187431 */ /* 0x000fe200000001ff */
[----:B------:R-:W-:Y:S02]  /*0240*/  ISETP.GE.AND P0, PT, R17, UR15, PT ;  /* 0x0000000f11007c0c */ /* 0x000fe4000bf06270 */
[----:B------:R-:W-:Y:S02]  /*0250*/  ISETP.GE.OR P1, PT, R19, UR14, P1 ;  /* 0x0000000e13007c0c */ /* 0x000fe40008f26670 */
[----:B--2---:R-:W-:Y:S02]  /*0260*/  ISETP.GE.OR P0, PT, R18, R0, P0 ;  /* 0x000000001200720c */ /* 0x004fe40000706670 */
[----:B------:R-:W-:-:S09]  /*0270*/  MOV R29, RZ ;  /* 0x000000ff001d7202 */ /* 0x000fd20000000f00 */
[----:B------:R-:W0:Y:S08]  /*0280*/  @!P1 LDC.64 R10, c[0x0][0x380] ;  /* 0x0000e000ff0a9b82 */ /* 0x000e300000000a00 */
[----:B------:R-:W1:Y:S01]  /*0290*/  @!P0 LDC.64 R8, c[0x0][0x388] ;  /* 0x0000e200ff088b82 */ /* 0x000e620000000a00 */
[----:B0-----:R-:W-:-:S05]  /*02a0*/  @!P1 IMAD.WIDE R10, R6, 0x4, R10 ;  /* 0x00000004060a9825 */ /* 0x001fca00078e020a */
[----:B------:R-:W2:Y:S01]  /*02b0*/  @!P1 LDG.E R29, desc[UR10][R10.64] ;  /* 0x0000000a0a1d9981 */ /* 0x000ea2000c1e1900 */
[----:B-1----:R-:W-:-:S05]  /*02c0*/  @!P0 IMAD.WIDE R22, R7, 0x4, R8 ;  /* 0x0000000407168825 */ /* 0x002fca00078e0208 */
[----:B------:R-:W3:Y:S01]  /*02d0*/  @!P0 LDG.E R24, desc[UR10][R22.64] ;  /* 0x0000000a16188981 */ /* 0x000ee2000c1e1900 */
[----:B------:R-:W-:-:S04]  /*02e0*/  UIADD3 UR5, UPT, UPT, UR5, 0x1, URZ ;  /* 0x0000000105057890 */ /* 0x000fc8000fffe0ff */
[----:B------:R-:W-:Y:S01]  /*02f0*/  UISETP.NE.AND UP0, UPT, UR5, 0x1, UPT ;  /* 0x000000010500788c */ /* 0x000fe2000bf05270 */
[----:B------:R-:W-:Y:S01]  /*0300*/  IADD3 R17, PT, PT, R17, 0x20, RZ ;  /* 0x0000002011117810 */ /* 0x000fe20007ffe0ff */
[----:B--2---:R-:W-:Y:S04]  /*0310*/  STS [R4], R29 ;  /* 0x0000001d04007388 */ /* 0x004fe80000000800 */
[----:B---3--:R-:W-:Y:S01]  /*0320*/  STS [R3], R24 ;  /* 0x0000001803007388 */ /* 0x008fe20000000800 */
[----:B------:R-:W-:Y:S06]  /*0330*/  BAR.SYNC.DEFER_BLOCKING 0x0 ;  /* 0x0000000000007b1d */ /* 0x000fec0000010000 */
[----:B------:R-:W-:Y:S04]  /*0340*/  LDS R28, [R2] ;  /* 0x00000000021c7984 */ /* 0x000fe80000000800 */
[----:B------:R-:W0:Y:S04]  /*0350*/  LDS.128 R12, [R5] ;  /* 0x00000000050c7984 */ /* 0x000e280000000c00 */
[----:B------:R-:W1:Y:S04]  /*0360*/  LDS R23, [R2+0x80] ;  /* 0x0000800002177984 */ /* 0x000e680000000800 */
[----:B------:R-:W2:Y:S04]  /*0370*/  LDS R27, [R2+0x100] ;  /* 0x00010000021b7984 */ /* 0x000ea80000000800 */
[----:B------:R-:W3:Y:S04]  /*0380*/  LDS R26, [R2+0x180] ;  /* 0x00018000021a7984 */ /* 0x000ee80000000800 */
[----:B------:R-:W-:Y:S04]  /*0390*/  LDS R25, [R2+0x200] ;  /* 0x0002000002197984 */ /* 0x000fe80000000800 */
[----:B------:R-:W4:Y:S04]  /*03a0*/  LDS.128 R8, [R5+0x10] ;  /* 0x0000100005087984 */ /* 0x000f280000000c00 */
[----:B------:R-:W5:Y:S04]  /*03b0*/  LDS R20, [R2+0x280] ;  /* 0x0002800002147984 */ /* 0x000f680000000800 */
[----:B------:R-:W-:Y:S04]  /*03c0*/  LDS R24, [R2+0x380] ;  /* 0x0003800002187984 */ /* 0x000fe80000000800 */
[----:B------:R-:W-:Y:S01]  /*03d0*/  LDS R22, [R2+0x480] ;  /* 0x0004800002167984 */ /* 0x000fe20000000800 */
[----:B0-----:R-:W-:-:S03]  /*03e0*/  FFMA R12, R12, R28, R21 ;  /* 0x0000001c0c0c7223 */ /* 0x001fc60000000015 */
[----:B------:R-:W0:Y:S01]  /*03f0*/  LDS R21, [R2+0x300] ;  /* 0x0003000002157984 */ /* 0x000e220000000800 */
[----:B-1----:R-:W-:-:S03]  /*0400*/  FFMA R12, R23, R13, R12 ;  /* 0x0000000d170c7223 */ /* 0x002fc6000000000c */
[----:B------:R-:W-:Y:S01]  /*0410*/  LDS R23, [R2+0x400] ;  /* 0x0004000002177984 */ /* 0x000fe20000000800 */
[----:B--2---:R-:W-:-:S04]  /*0420*/  FFMA R27, R27, R14, R12 ;  /* 0x0000000e1b1b7223 */ /* 0x004fc8000000000c */
[----:B---3--:R-:W-:Y:S02]  /*0430*/  FFMA R27, R26, R15, R27 ;  /* 0x0000000f1a1b7223 */ /* 0x008fe4000000001b */
[----:B------:R-:W1:Y:S04]  /*0440*/  LDS.128 R12, [R5+0x20] ;  /* 0x00002000050c7984 */ /* 0x000e680000000c00 */
[----:B------:R-:W-:Y:S01]  /*0450*/  LDS R26, [R2+0x580] ;  /* 0x00058000021a7984 */ /* 0x000fe20000000800 */
[----:B----4-:R-:W-:-:S03]  /*0460*/  FFMA R27, R8, R25, R27 ;  /* 0x00000019081b7223 */ /* 0x010fc6000000001b */
[----:B------:R-:W2:Y:S01]  /*0470*/  LDS R25, [R2+0x500] ;  /* 0x0005000002197984 */ /* 0x000ea20000000800 */
[----:B-----5:R-:W-:-:S04]  /*0480*/  FFMA R20, R20, R9, R27 ;  /* 0x0000000914147223 */ /* 0x020fc8000000001b */
[----:B0-----:R-:W-:Y:S02]  /*0490*/  FFMA R21, R21, R10, R20 ;  /* 0x0000000a15157223 */ /* 0x001fe40000000014 */
[----:B------:R-:W-:Y:S02]  /*04a0*/  LDS R20, [R2+0x680] ;  /* 0x0006800002147984 */ /* 0x000fe40000000800 */
[----:B------:R-:W-:Y:S02]  /*04b0*/  FFMA R27, R24, R11, R21 ;  /* 0x0000000b181b7223 */ /* 0x000fe40000000015 */
[----:B------:R-:W-:Y:S04]  /*04c0*/  LDS R21, [R2+0x600] ;  /* 0x0006000002157984 */ /* 0x000fe80000000800 */
[----:B------:R-:W0:Y:S01]  /*04d0*/  LDS.128 R8, [R5+0x30] ;  /* 0x0000300005087984 */ /* 0x000e220000000c00 */
[----:B-1----:R-:W-:-:S03]  /*04e0*/  FFMA R27, R12, R23, R27 ;  /* 0x000000170c1b7223 */ /* 0x002fc6000000001b */
[----:B------:R-:W1:Y:S01]  /*04f0*/  LDS R23, [R2+0x700] ;  /* 0x0007000002177984 */ /* 0x000e620000000800 */
[----:B------:R-:W-:-:S03]  /*0500*/  FFMA R22, R22, R13, R27 ;  /* 0x0000000d16167223 */ /* 0x000fc6000000001b */
[----:B------:R-:W3:Y:S01]  /*0510*/  LDS R24, [R2+0x780] ;  /* 0x0007800002187984 */ /* 0x000ee20000000800 */
[----:B--2---:R-:W-:-:S03]  /*0520*/  FFMA R25, R25, R14, R22 ;  /* 0x0000000e19197223 */ /* 0x004fc60000000016 */
[----:B------:R-:W-:Y:S01]  /*0530*/  LDS R22, [R2+0x880] ;  /* 0x0008800002167984 */ /* 0x000fe20000000800 */
[----:B------:R-:W-:-:S03]  /*0540*/  FFMA R27, R26, R15, R25 ;  /* 0x0000000f1a1b7223 */ /* 0x000fc60000000019 */
[----:B------:R-:W-:Y:S04]  /*0550*/  LDS R25, [R2+0x800] ;  /* 0x0008000002197984 */ /* 0x000fe80000000800 */
[----:B------:R-:W2:Y:S04]  /*0560*/  LDS.128 R12, [R5+0x40] ;  /* 0x00004000050c7984 */ /* 0x000ea80000000c00 */
[----:B------:R-:W-:Y:S01]  /*0570*/  LDS R26, [R2+0x980] ;  /* 0x00098000021a7984 */ /* 0x000fe20000000800 */
[----:B0-----:R-:W-:-:S03]  /*0580*/  FFMA R27, R8, R21, R27 ;  /* 0x00000015081b7223 */ /* 0x001fc6000000001b */
[----:B------:R-:W0:Y:S01]  /*0590*/  LDS R21, [R2+0x900] ;  /* 0x0009000002157984 */ /* 0x000e220000000800 */
[----:B------:R-:W-:-:S04]  /*05a0*/  FFMA R20, R20, R9, R27 ;  /* 0x0000000914147223 */ /* 0x000fc8000000001b */
[----:B-1----:R-:W-:Y:S02]  /*05b0*/  FFMA R23, R23, R10, R20 ;  /* 0x0000000a17177223 */ /* 0x002fe40000000014 */
[----:B------:R-:W-:Y:S02]  /*05c0*/  LDS R20, [R2+0xa80] ;  /* 0x000a800002147984 */ /* 0x000fe40000000800 */
[----:B---3--:R-:W-:Y:S02]  /*05d0*/  FFMA R27, R24, R11, R23 ;  /* 0x0000000b181b7223 */ /* 0x008fe40000000017 */
[----:B------:R-:W-:Y:S04]  /*05e0*/  LDS R23, [R2+0xa00] ;  /* 0x000a000002177984 */ /* 0x000fe80000000800 */
[----:B------:R-:W1:Y:S01]  /*05f0*/  LDS.128 R8, [R5+0x50] ;  /* 0x0000500005087984 */ /* 0x000e620000000c00 */
[----:B--2---:R-:W-:-:S03]  /*0600*/  FFMA R27, R12, R25, R27 ;  /* 0x000000190c1b7223 */ /* 0x004fc6000000001b */
[----:B------:R-:W2:Y:S01]  /*0610*/  LDS R25, [R2+0xb00] ;  /* 0x000b000002197984 */ /* 0x000ea20000000800 */
[----:B------:R-:W-:-:S03]  /*0620*/  FFMA R12, R22, R13, R27 ;  /* 0x0000000d160c7223 */ /* 0x000fc6000000001b */
[----:B------:R-:W3:Y:S04]  /*0630*/  LDS R22, [R2+0xb80] ;  /* 0x000b800002167984 */ /* 0x000ee80000000800 */
[----:B------:R-:W-:Y:S01]  /*0640*/  LDS R24, [R2+0xc80] ;  /* 0x000c800002187984 */ /* 0x000fe20000000800 */
[----:B0-----:R-:W-:-:S04]  /*0650*/  FFMA R21, R21, R14, R12 ;  /* 0x0000000e15157223 */ /* 0x001fc8000000000c */
[----:B------:R-:W-:Y:S02]  /*0660*/  FFMA R27, R26, R15, R21 ;  /* 0x0000000f1a1b7223 */ /* 0x000fe40000000015 */
[----:B------:R-:W-:Y:S04]  /*0670*/  LDS R21, [R2+0xc00] ;  /* 0x000c000002157984 */ /* 0x000fe80000000800 */
[----:B------:R-:W0:Y:S01]  /*0680*/  LDS.128 R12, [R5+0x60] ;  /* 0x00006000050c7984 */ /* 0x000e220000000c00 */
[----:B-1----:R-:W-:-:S04]  /*0690*/  FFMA R23, R8, R23, R27 ;  /* 0x0000001708177223 */ /* 0x002fc8000000001b */
[----:B------:R-:W-:Y:S02]  /*06a0*/  FFMA R20, R20, R9, R23 ;  /* 0x0000000914147223 */ /* 0x000fe40000000017 */
[----:B------:R-:W1:Y:S02]  /*06b0*/  LDS R23, [R2+0xd00] ;  /* 0x000d000002177984 */ /* 0x000e640000000800 */
[----:B--2---:R-:W-:Y:S02]  /*06c0*/  FFMA R25, R25, R10, R20 ;  /* 0x0000000a19197223 */ /* 0x004fe40000000014 */
[----:B------:R-:W2:Y:S02]  /*06d0*/  LDS R20, [R2+0xd80] ;  /* 0x000d800002147984 */ /* 0x000ea40000000800 */
[----:B---3--:R-:W-:Y:S02]  /*06e0*/  FFMA R27, R22, R11, R25 ;  /* 0x0000000b161b7223 */ /* 0x008fe40000000019 */
[----:B------:R-:W-:Y:S04]  /*06f0*/  LDS R25, [R2+0xe00] ;  /* 0x000e000002197984 */ /* 0x000fe80000000800 */
[----:B------:R-:W3:Y:S04]  /*0700*/  LDS.128 R8, [R5+0x70] ;  /* 0x0000700005087984 */ /* 0x000ee80000000c00 */
[----:B------:R-:W4:Y:S01]  /*0710*/  LDS R22, [R2+0xe80] ;  /* 0x000e800002167984 */ /* 0x000f220000000800 */
[----:B0-----:R-:W-:-:S03]  /*0720*/  FFMA R27, R12, R21, R27 ;  /* 0x000000150c1b7223 */ /* 0x001fc6000000001b */
[----:B------:R-:W0:Y:S04]  /*0730*/  LDS R21, [R2+0xf00] ;  /* 0x000f000002157984 */ /* 0x000e280000000800 */
[----:B------:R-:W5:Y:S01]  /*0740*/  LDS R12, [R2+0xf80] ;  /* 0x000f8000020c7984 */ /* 0x000f620000000800 */
[----:B------:R-:W-:-:S04]  /*0750*/  FFMA R24, R24, R13, R27 ;  /* 0x0000000d18187223 */ /* 0x000fc8000000001b */
[----:B-1----:R-:W-:-:S04]  /*0760*/  FFMA R23, R23, R14, R24 ;  /* 0x0000000e17177223 */ /* 0x002fc80000000018 */
[----:B--2---:R-:W-:-:S04]  /*0770*/  FFMA R15, R20, R15, R23 ;  /* 0x0000000f140f7223 */ /* 0x004fc80000000017 */
[----:B---3--:R-:W-:-:S04]  /*0780*/  FFMA R15, R8, R25, R15 ;  /* 0x00000019080f7223 */ /* 0x008fc8000000000f */
[----:B----4-:R-:W-:Y:S01]  /*0790*/  FFMA R22, R22, R9, R15 ;  /* 0x0000000916167223 */ /* 0x010fe2000000000f */
[----:B------:R-:W-:Y:S02]  /*07a0*/  IADD3 R16, PT, PT, R16, 0x20, RZ ;  /* 0x0000002010107810 */ /* 0x000fe40007ffe0ff */
[----:B------:R-:W-:Y:S02]  /*07b0*/  IADD3 R6, PT, PT, R6, 0x20, RZ ;  /* 0x0000002006067810 */ /* 0x000fe40007ffe0ff */
[----:B------:R-:W-:Y:S01]  /*07c0*/  LEA R7, R0, R7, 0x5 ;  /* 0x0000000700077211 */ /* 0x000fe200078e28ff */
[----:B0-----:R-:W-:-:S04]  /*07d0*/  FFMA R21, R21, R10, R22 ;  /* 0x0000000a15157223 */ /* 0x001fc80000000016 */
[----:B-----5:R-:W-:Y:S01]  /*07e0*/  FFMA R21, R12, R11, R21 ;  /* 0x0000000b0c157223 */ /* 0x020fe20000000015 */
[----:B------:R-:W-:Y:S06]  /*07f0*/  BAR.SYNC.DEFER_BLOCKING 0x0 ;  /* 0x0000000000007b1d */ /* 0x000fec0000010000 */
[----:B------:R-:W-:Y:S05]  /*0800*/  BRA.U UP0, `(.L_x_1) ;  /* 0xfffffff900847547 */ /* 0x000fea000b83ffff */
.L_x_0:
[----:B------:R-:W0:Y:S01]  /*0810*/  LDC.64 R2, c[0x0][0x390] ;  /* 0x0000e400ff027b82 */ /* 0x000e220000000a00 */
[----:B------:R-:W1:Y:S02]  /*0820*/  LDCU UR4, c[0x0][0x3a0] ;  /* 0x00007400ff0477ac */ /* 0x000e640008000800 */
[----:B-1----:R-:W-:-:S04]  /*0830*/  IMAD R19, R19, UR4, R18 ;  /* 0x0000000413137c24 */ /* 0x002fc8000f8e0212 */
[----:B0-----:R-:W-:-:S05]  /*0840*/  IMAD.WIDE R2, R19, 0x4, R2 ;  /* 0x0000000413027825 */ /* 0x001fca00078e0202 */
[----:B------:R-:W-:Y:S01]  /*0850*/  STG.E desc[UR10][R2.64], R21 ;  /* 0x0000001502007986 */ /* 0x000fe2000c10190a */
[----:B------:R-:W-:Y:S05]  /*0860*/  EXIT ;  /* 0x000000000000794d */ /* 0x000fea0003800000 */
.L_x_2:
[----:B------:R-:W-:-:S00]  /*0870*/  BRA `(.L_x_2) ;  /* 0xfffffffc00fc7947 */ /* 0x000fc0000383ffff */
[----:B------:R-:W-:-:S00]  /*0880*/  NOP ;  /* 0x0000000000007918 */ /* 0x000fc00000000000 */
[----:B------:R-:W-:-:S00]  /*0890*/  NOP ;  /* 0x0000000000007918 */ /* 0x000fc00000000000 */
[----:B------:R-:W-:-:S00]  /*08a0*/  NOP ;  /* 0x0000000000007918 */ /* 0x000fc00000000000 */
[----:B------:R-:W-:-:S00]  /*08b0*/  NOP ;  /* 0x0000000000007918 */ /* 0x000fc00000000000 */
[----:B------:R-:W-:-:S00]  /*08c0*/  NOP ;  /* 0x0000000000007918 */ /* 0x000fc00000000000 */
[----:B------:R-:W-:-:S00]  /*08d0*/  NOP ;  /* 0x0000000000007918 */ /* 0x000fc00000000000 */
[----:B------:R-:W-:-:S00]  /*08e0*/  NOP ;  /* 0x0000000000007918 */ /* 0x000fc00000000000 */
[----:B------:R-:W-:-:S00]  /*08f0*/  NOP ;  /* 0x0000000000007918 */ /* 0x000fc00000000000 */
.L_x_9:


//--------------------- .text._Z29matrix_multiplication_kernel1PfS_S_iii --------------------------
	.section	.text._Z29matrix_multiplication_kernel1PfS_S_iii,"ax",@progbits
	.align	128
        .global         _Z29matrix_multiplication_kernel1PfS_S_iii
        .type           _Z29matrix_multiplication_kernel1PfS_S_iii,@function
        .size           _Z29matrix_multiplication_kernel1PfS_S_iii,(.L_x_10 - _Z29matrix_multiplication_kernel1PfS_S_iii)
        .other          _Z29matrix_multiplication_kernel1PfS_S_iii,@"STO_CUDA_ENTRY STV_DEFAULT"
_Z29matrix_multiplication_kernel1PfS_S_iii:
.text._Z29matrix_multiplication_kernel1PfS_S_iii:
[----:B------:R-:W-:Y:S01]  /*0000*/  LDC R1, c[0x0][0x37c] ;  /* 0x0000df00ff017b82 */ /* 0x000fe20000000800 */
[----:B------:R-:W0:Y:S07]  /*0010*/  S2R R7, SR_TID.X ;  /* 0x0000000000077919 */ /* 0x000e2e0000002100 */
[----:B------:R-:W1:Y:S01]  /*0020*/  LDC R18, c[0x0][0x364] ;  /* 0x0000d900ff127b82 */ /* 0x000e620000000800 */
[----:B------:R-:W-:Y:S01]  /*0030*/  BSSY.RECONVERGENT B0, `(.L_x_3) ;  /* 0x0000087000007945 */ /* 0x000fe20003800200 */
[----:B------:R-:W-:Y:S01]  /*0040*/  HFMA2 R24, -RZ, RZ, 0, 0 ;  /* 0x00000000ff187431 */ /* 0x000fe200000001ff */
[----:B------:R-:W1:Y:S05]  /*0050*/  S2R R5, SR_TID.Y ;  /* 0x0000000000057919 */ /* 0x000e6a0000002200 */
[----:B------:R-:W0:Y:S08]  /*0060*/  S2UR UR5, SR_CTAID.X ;  /* 0x00000000000579c3 */ /* 0x000e300000002500 */
[----:B------:R-:W0:Y:S08]  /*0070*/  LDC R0, c[0x0][0x360] ;  /* 0x0000d800ff007b82 */ /* 0x000e300000000800 */
[----:B------:R-:W1:Y:S08]  /*0080*/  S2UR UR4, SR_CTAID.Y ;  /* 0x00000000000479c3 */ /* 0x000e700000002600 */
[----:B------:R-:W2:Y:S08]  /*0090*/  LDC R19, c[0x0][0x3a0] ;  /* 0x0000e800ff137b82 */ /* 0x000eb00000000800 */
[----:B------:R-:W3:Y:S01]  /*00a0*/  LDC.64 R2, c[0x0][0x398] ;  /* 0x0000e600ff027b82 */ /* 0x000ee20000000a00 */
[----:B0-----:R-:W-:-:S02]  /*00b0*/  IMAD R0, R0, UR5, R7 ;  /* 0x0000000500007c24 */ /* 0x001fc4000f8e0207 */
[----:B-1----:R-:W-:Y:S01]  /*00c0*/  IMAD R18, R18, UR4, R5 ;  /* 0x0000000412127c24 */ /* 0x002fe2000f8e0205 */
[----:B------:R-:W0:Y:S02]  /*00d0*/  LDCU.64 UR4, c[0x0][0x358] ;  /* 0x00006b00ff0477ac */ /* 0x000e240008000a00 */
[----:B--2---:R-:W-:-:S04]  /*00e0*/  ISETP.GE.AND P0, PT, R0, R19, PT ;  /* 0x000000130000720c */ /* 0x004fc80003f06270 */
[----:B---3--:R-:W-:-:S04]  /*00f0*/  ISETP.GE.OR P0, PT, R18, R2, P0 ;  /* 0x000000021200720c */ /* 0x008fc80000706670 */
[----:B------:R-:W-:-:S13]  /*0100*/  ISETP.LT.OR P0, PT, R3, 0x1, P0 ;  /* 0x000000010300780c */ /* 0x000fda0000701670 */
[----:B0-----:R-:W-:Y:S05]  /*0110*/  @P0 BRA `(.L_x_4) ;  /* 0x0000000400e00947 */ /* 0x001fea0003800000 */
[C---:B------:R-:W-:Y:S01]  /*0120*/  ISETP.GE.U32.AND P1, PT, R3.reuse, 0x8, PT ;  /* 0x000000080300780c */ /* 0x040fe20003f26070 */
[----:B------:R-:W-:Y:S01]  /*0130*/  IMAD R20, R18, R3, RZ ;  /* 0x0000000312147224 */ /* 0x000fe200078e02ff */
[----:B------:R-:W-:Y:S02]  /*0140*/  LOP3.LUT R27, R3, 0x7, RZ, 0xc0, !PT ;  /* 0x00000007031b7812 */ /* 0x000fe400078ec0ff */
[----:B------:R-:W-:Y:S02]  /*0150*/  MOV R24, RZ ;  /* 0x000000ff00187202 */ /* 0x000fe40000000f00 */
[----:B------:R-:W-:Y:S02]  /*0160*/  ISETP.NE.AND P0, PT, R27, RZ, PT ;  /* 0x000000ff1b00720c */ /* 0x000fe40003f05270 */
[----:B------:R-:W-:-:S05]  /*0170*/  MOV R21, RZ ;  /* 0x000000ff00157202 */ /* 0x000fca0000000f00 */
[----:B------:R-:W-:Y:S06]  /*0180*/  @!P1 BRA `(.L_x_5) ;  /* 0x0000000000c49947 */ /* 0x000fec0003800000 */
[----:B------:R-:W0:Y:S01]  /*0190*/  LDC.64 R4, c[0x0][0x380] ;  /* 0x0000e000ff047b82 */ /* 0x000e220000000a00 */
[----:B------:R-:W-:Y:S02]  /*01a0*/  LOP3.LUT R21, R3, 0x7ffffff8, RZ, 0xc0, !PT ;  /* 0x7ffffff803157812 */ /* 0x000fe400078ec0ff */
[----:B------:R-:W-:Y:S02]  /*01b0*/  MOV R24, RZ ;  /* 0x000000ff00187202 */ /* 0x000fe40000000f00 */
[----:B------:R-:W-:Y:S02]  /*01c0*/  MOV R2, R0 ;  /* 0x0000000000027202 */ /* 0x000fe40000000f00 */
[----:B------:R-:W-:Y:S01]  /*01d0*/  IADD3 R22, PT, PT, -R21, RZ, RZ ;  /* 0x000000ff15167210 */ /* 0x000fe20007ffe1ff */
[----:B0-----:R-:W-:-:S03]  /*01e0*/  IMAD.WIDE.U32 R4, R20, 0x4, R4 ;  /* 0x0000000414047825 */ /* 0x001fc600078e0004 */
[----:B------:R-:W-:-:S04]  /*01f0*/  IADD3 R6, P1, PT, R4, 0x10, RZ ;  /* 0x0000001004067810 */ /* 0x000fc80007f3e0ff */
[----:B------:R-:W-:-:S09]  /*0200*/  IADD3.X R7, PT, PT, RZ, R5, RZ, P1, !PT ;  /* 0x00000005ff077210 */ /* 0x000fd20000ffe4ff */
.L_x_6:
[----:B------:R-:W0:Y:S01]  /*0210*/  LDC.64 R16, c[0x0][0x388] ;  /* 0x0000e200ff107b82 */ /* 0x000e220000000a00 */
[----:B------:R-:W-:Y:S02]  /*0220*/  MOV R4, R6 ;  /* 0x0000000600047202 */ /* 0x000fe40000000f00 */
[----:B------:R-:W-:-:S05]  /*0230*/  MOV R5, R7 ;  /* 0x0000000700057202 */ /* 0x000fca0000000f00 */
[----:B------:R-:W2:Y:S04]  /*0240*/  LDG.E R25, desc[UR4][R4.64+-0x10] ;  /* 0xfffff00404197981 */ /* 0x000ea8000c1e1900 */
[----:B------:R-:W3:Y:S04]  /*0250*/  LDG.E R23, desc[UR4][R4.64+-0xc] ;  /* 0xfffff40404177981 */ /* 0x000ee8000c1e1900 */
[----:B------:R-:W4:Y:S04]  /*0260*/  LDG.E R29, desc[UR4][R4.64+-0x8] ;  /* 0xfffff804041d7981 */ /* 0x000f28000c1e1900 */
[----:B------:R-:W5:Y:S01]  /*0270*/  LDG.E R28, desc[UR4][R4.64+-0x4] ;  /* 0xfffffc04041c7981 */ /* 0x000f62000c1e1900 */
[----:B0-----:R-:W-:-:S05]  /*0280*/  IMAD.WIDE R16, R2, 0x4, R16 ;  /* 0x0000000402107825 */ /* 0x001fca00078e0210 */
[----:B------:R0:W2:Y:S01]  /*0290*/  LDG.E R26, desc[UR4][R16.64] ;  /* 0x00000004101a7981 */ /* 0x0000a2000c1e1900 */
[----:B------:R-:W-:-:S04]  /*02a0*/  IMAD.WIDE R14, R19, 0x4, R16 ;  /* 0x00000004130e7825 */ /* 0x000fc800078e0210 */
[C---:B------:R-:W-:Y:S02]  /*02b0*/  IMAD.WIDE R6, R19.reuse, 0x4, R14 ;  /* 0x0000000413067825 */ /* 0x040fe400078e020e */
[----:B------:R-:W3:Y:S02]  /*02c0*/  LDG.E R14, desc[UR4][R14.64] ;  /* 0x000000040e0e7981 */ /* 0x000ee4000c1e1900 */
[C---:B------:R-:W-:Y:S02]  /*02d0*/  IMAD.WIDE R10, R19.reuse, 0x4, R6 ;  /* 0x00000004130a7825 */ /* 0x040fe400078e0206 */
[----:B------:R-:W4:Y:S02]  /*02e0*/  LDG.E R6, desc[UR4][R6.64] ;  /* 0x0000000406067981 */ /* 0x000f24000c1e1900 */
[C---:B------:R-:W-:Y:S02]  /*02f0*/  IMAD.WIDE R8, R19.reuse, 0x4, R10 ;  /* 0x0000000413087825 */ /* 0x040fe400078e020a */
[----:B------:R-:W5:Y:S02]  /*0300*/  LDG.E R10, desc[UR4][R10.64] ;  /* 0x000000040a0a7981 */ /* 0x000f64000c1e1900 */
[----:B------:R-:W-:-:S02]  /*0310*/  IMAD.WIDE R12, R19, 0x4, R8 ;  /* 0x00000004130c7825 */ /* 0x000fc400078e0208 */
[----:B------:R-:W5:Y:S04]  /*0320*/  LDG.E R7, desc[UR4][R4.64] ;  /* 0x0000000404077981 */ /* 0x000f68000c1e1900 */
[----:B------:R-:W5:Y:S01]  /*0330*/  LDG.E R8, desc[UR4][R8.64] ;  /* 0x0000000408087981 */ /* 0x000f62000c1e1900 */
[----:B0-----:R-:W-:-:S03]  /*0340*/  IMAD.WIDE R16, R19, 0x4, R12 ;  /* 0x0000000413107825 */ /* 0x001fc600078e020c */
[----:B------:R-:W5:Y:S04]  /*0350*/  LDG.E R12, desc[UR4][R12.64] ;  /* 0x000000040c0c7981 */ /* 0x000f68000c1e1900 */
[----:B------:R-:W5:Y:S04]  /*0360*/  LDG.E R15, desc[UR4][R16.64] ;  /* 0x00000004100f7981 */ /* 0x000f68000c1e1900 */
[----:B------:R-:W5:Y:S04]  /*0370*/  LDG.E R9, desc[UR4][R4.64+0x4] ;  /* 0x0000040404097981 */ /* 0x000f68000c1e1900 */
[----:B------:R-:W5:Y:S01]  /*0380*/  LDG.E R11, desc[UR4][R4.64+0xc] ;  /* 0x00000c04040b7981 */ /* 0x000f62000c1e1900 */
[----:B--2---:R-:W-:Y:S01]  /*0390*/  FFMA R26, R25, R26, R24 ;  /* 0x0000001a191a7223 */ /* 0x004fe20000000018 */
[----:B------:R-:W-:-:S02]  /*03a0*/  IMAD.WIDE R24, R19, 0x4, R16 ;  /* 0x0000000413187825 */ /* 0x000fc400078e0210 */
[----:B------:R-:W2:Y:S04]  /*03b0*/  LDG.E R16, desc[UR4][R4.64+0x8] ;  /* 0x0000080404107981 */ /* 0x000ea8000c1e1900 */
[----:B------:R-:W2:Y:S01]  /*03c0*/  LDG.E R24, desc[UR4][R24.64] ;  /* 0x0000000418187981 */ /* 0x000ea2000c1e1900 */
[----:B---3--:R-:W-:Y:S01]  /*03d0*/  FFMA R14, R23, R14, R26 ;  /* 0x0000000e170e7223 */ /* 0x008fe2000000001a */
[----:B------:R-:W-:-:S03]  /*03e0*/  IADD3 R22, PT, PT, R22, 0x8, RZ ;  /* 0x0000000816167810 */ /* 0x000fc60007ffe0ff */
[----:B----4-:R-:W-:Y:S01]  /*03f0*/  FFMA R29, R29, R6, R14 ;  /* 0x000000061d1d7223 */ /* 0x010fe2000000000e */
[----:B------:R-:W-:-:S03]  /*0400*/  ISETP.NE.AND P1, PT, R22, RZ, PT ;  /* 0x000000ff1600720c */ /* 0x000fc60003f25270 */
[----:B-----5:R-:W-:Y:S01]  /*0410*/  FFMA R10, R28, R10, R29 ;  /* 0x0000000a1c0a7223 */ /* 0x020fe2000000001d */
[----:B------:R-:W-:-:S03]  /*0420*/  IADD3 R6, P2, PT, R4, 0x20, RZ ;  /* 0x0000002004067810 */ /* 0x000fc60007f5e0ff */
[----:B------:R-:W-:Y:S01]  /*0430*/  FFMA R8, R7, R8, R10 ;  /* 0x0000000807087223 */ /* 0x000fe2000000000a */
[----:B------:R-:W-:Y:S02]  /*0440*/  IADD3.X R7, PT, PT, RZ, R5, RZ, P2, !PT ;  /* 0x00000005ff077210 */ /* 0x000fe400017fe4ff */
[----:B------:R-:W-:Y:S01]  /*0450*/  LEA R2, R19, R2, 0x3 ;  /* 0x0000000213027211 */ /* 0x000fe200078e18ff */
[----:B------:R-:W-:-:S04]  /*0460*/  FFMA R9, R9, R12, R8 ;  /* 0x0000000c09097223 */ /* 0x000fc80000000008 */
[----:B--2---:R-:W-:-:S04]  /*0470*/  FFMA R16, R16, R15, R9 ;  /* 0x0000000f10107223 */ /* 0x004fc80000000009 */
[----:B------:R-:W-:Y:S01]  /*0480*/  FFMA R24, R11, R24, R16 ;  /* 0x000000180b187223 */ /* 0x000fe20000000010 */
[----:B------:R-:W-:Y:S06]  /*0490*/  @P1 BRA `(.L_x_6) ;  /* 0xfffffffc005c1947 */ /* 0x000fec000383ffff */
.L_x_5:
[----:B------:R-:W-:Y:S05]  /*04a0*/  @!P0 BRA `(.L_x_4) ;  /* 0x0000000000fc8947 */ /* 0x000fea0003800000 */
[----:B------:R-:W-:Y:S02]  /*04b0*/  ISETP.GE.U32.AND P1, PT, R27, 0x4, PT ;  /* 0x000000041b00780c */ /* 0x000fe40003f26070 */
[----:B------:R-:W-:-:S04]  /*04c0*/  LOP3.LUT R2, R3, 0x3, RZ, 0xc0, !PT ;  /* 0x0000000303027812 */ /* 0x000fc800078ec0ff */
[----:B------:R-:W-:-:S07]  /*04d0*/  ISETP.NE.AND P0, PT, R2, RZ, PT ;  /* 0x000000ff0200720c */ /* 0x000fce0003f05270 */
[----:B------:R-:W-:Y:S06]  /*04e0*/  @!P1 BRA `(.L_x_7) ;  /* 0x00000000006c9947 */ /* 0x000fec0003800000 */
[----:B------:R-:W0:Y:S01]  /*04f0*/  LDC.64 R6, c[0x0][0x388] ;  /* 0x0000e200ff067b82 */ /* 0x000e220000000a00 */
[----:B------:R-:W1:Y:S01]  /*0500*/  LDCU.64 UR6, c[0x0][0x380] ;  /* 0x00007000ff0677ac */ /* 0x000e620008000a00 */
[----:B------:R-:W-:Y:S01]  /*0510*/  IMAD R9, R21, R19, R0 ;  /* 0x0000001315097224 */ /* 0x000fe200078e0200 */
[CC--:B------:R-:W-:Y:S02]  /*0520*/  IADD3 R5, PT, PT, R20.reuse, R21.reuse, RZ ;  /* 0x0000001514057210 */ /* 0x0c0fe40007ffe0ff */
[----:B------:R-:W-:-:S03]  /*0530*/  IADD3 R10, P1, PT, R20, R21, RZ ;  /* 0x00000015140a7210 */ /* 0x000fc60007f3e0ff */
[----:B------:R-:W2:Y:S01]  /*0540*/  LDC.64 R14, c[0x0][0x380] ;  /* 0x0000e000ff0e7b82 */ /* 0x000ea20000000a00 */
[----:B0-----:R-:W-:-:S04]  /*0550*/  IMAD.WIDE R6, R9, 0x4, R6 ;  /* 0x0000000409067825 */ /* 0x001fc800078e0206 */
[----:B------:R-:W-:Y:S02]  /*0560*/  IMAD.WIDE R8, R19, 0x4, R6 ;  /* 0x0000000413087825 */ /* 0x000fe400078e0206 */
[----:B------:R-:W3:Y:S02]  /*0570*/  LDG.E R6, desc[UR4][R6.64] ;  /* 0x0000000406067981 */ /* 0x000ee4000c1e1900 */
[----:B--2---:R-:W-:Y:S01]  /*0580*/  IMAD.WIDE.U32 R14, R5, 0x4, R14 ;  /* 0x00000004050e7825 */ /* 0x004fe200078e000e */
[----:B------:R-:W-:Y:S02]  /*0590*/  IADD3.X R5, PT, PT, RZ, RZ, RZ, P1, !PT ;  /* 0x000000ffff057210 */ /* 0x000fe40000ffe4ff */
[----:B-1----:R-:W-:-:S03]  /*05a0*/  LEA R4, P1, R10, UR6, 0x2 ;  /* 0x000000060a047c11 */ /* 0x002fc6000f8210ff */
[----:B------:R-:W3:Y:S01]  /*05b0*/  LDG.E R15, desc[UR4][R14.64] ;  /* 0x000000040e0f7981 */ /* 0x000ee2000c1e1900 */
[----:B------:R-:W-:Y:S01]  /*05c0*/  LEA.HI.X R5, R10, UR7, R5, 0x2, P1 ;  /* 0x000000070a057c11 */ /* 0x000fe200088f1405 */
[C---:B------:R-:W-:Y:S02]  /*05d0*/  IMAD.WIDE R10, R19.reuse, 0x4, R8 ;  /* 0x00000004130a7825 */ /* 0x040fe400078e0208 */
[----:B------:R-:W2:Y:S04]  /*05e0*/  LDG.E R8, desc[UR4][R8.64] ;  /* 0x0000000408087981 */ /* 0x000ea8000c1e1900 */
[----:B------:R-:W2:Y:S01]  /*05f0*/  LDG.E R17, desc[UR4][R4.64+0x4] ;  /* 0x0000040404117981 */ /* 0x000ea2000c1e1900 */
[----:B------:R-:W-:-:S03]  /*0600*/  IMAD.WIDE R12, R19, 0x4, R10 ;  /* 0x00000004130c7825 */ /* 0x000fc600078e020a */
[----:B------:R-:W4:Y:S04]  /*0610*/  LDG.E R22, desc[UR4][R10.64] ;  /* 0x000000040a167981 */ /* 0x000f28000c1e1900 */
[----:B------:R-:W4:Y:S04]  /*0620*/  LDG.E R16, desc[UR4][R4.64+0x8] ;  /* 0x0000080404107981 */ /* 0x000f28000c1e1900 */
[----:B------:R-:W5:Y:S04]  /*0630*/  LDG.E R23, desc[UR4][R4.64+0xc] ;  /* 0x00000c0404177981 */ /* 0x000f68000c1e1900 */
[----:B------:R-:W5:Y:S01]  /*0640*/  LDG.E R12, desc[UR4][R12.64] ;  /* 0x000000040c0c7981 */ /* 0x000f62000c1e1900 */
[----:B------:R-:W-:Y:S01]  /*0650*/  IADD3 R21, PT, PT, R21, 0x4, RZ ;  /* 0x0000000415157810 */ /* 0x000fe20007ffe0ff */
[----:B---3--:R-:W-:-:S04]  /*0660*/  FFMA R24, R15, R6, R24 ;  /* 0x000000060f187223 */ /* 0x008fc80000000018 */
[----:B--2---:R-:W-:-:S04]  /*0670*/  FFMA R17, R17, R8, R24 ;  /* 0x0000000811117223 */ /* 0x004fc80000000018 */
[----:B----4-:R-:W-:-:S04]  /*0680*/  FFMA R16, R16, R22, R17 ;  /* 0x0000001610107223 */ /* 0x010fc80000000011 */
[----:B-----5:R-:W-:-:S07]  /*0690*/  FFMA R24, R23, R12, R16 ;  /* 0x0000000c17187223 */ /* 0x020fce0000000010 */
.L_x_7:
[----:B------:R-:W-:Y:S05]  /*06a0*/  @!P0 BRA `(.L_x_4) ;  /* 0x00000000007c8947 */ /* 0x000fea0003800000 */
[----:B------:R-:W-:Y:S01]  /*06b0*/  ISETP.NE.AND P1, PT, R2, 0x1, PT ;  /* 0x000000010200780c */ /* 0x000fe20003f25270 */
[----:B------:R-:W0:Y:S01]  /*06c0*/  LDC.64 R10, c[0x0][0x380] ;  /* 0x0000e000ff0a7b82 */ /* 0x000e220000000a00 */
[----:B------:R-:W-:-:S04]  /*06d0*/  LOP3.LUT R12, R3, 0x1, RZ, 0xc0, !PT ;  /* 0x00000001030c7812 */ /* 0x000fc800078ec0ff */
[----:B------:R-:W-:-:S03]  /*06e0*/  ISETP.NE.U32.AND P0, PT, R12, 0x1, PT ;  /* 0x000000010c00780c */ /* 0x000fc60003f05070 */
[----:B------:R-:W1:Y:S04]  /*06f0*/  LDC.64 R8, c[0x0][0x388] ;  /* 0x0000e200ff087b82 */ /* 0x000e680000000a00 */
[CC--:B------:R-:W-:Y:S02]  /*0700*/  @P1 IADD3 R13, PT, PT, R20.reuse, R21.reuse, RZ ;  /* 0x00000015140d1210 */ /* 0x0c0fe40007ffe0ff */
[----:B------:R-:W-:Y:S02]  /*0710*/  @P1 IADD3 R12, P2, PT, R20, R21, RZ ;  /* 0x00000015140c1210 */ /* 0x000fe40007f5e0ff */
[----:B------:R-:W2:Y:S02]  /*0720*/  @P1 LDC.64 R4, c[0x0][0x380] ;  /* 0x0000e000ff041b82 */ /* 0x000ea40000000a00 */
[----:B------:R-:W-:-:S06]  /*0730*/  @P1 IADD3.X R14, PT, PT, RZ, RZ, RZ, P2, !PT ;  /* 0x000000ffff0e1210 */ /* 0x000fcc00017fe4ff */
[----:B------:R-:W3:Y:S01]  /*0740*/  LDC.64 R2, c[0x0][0x380] ;  /* 0x0000e000ff027b82 */ /* 0x000ee20000000a00 */
[----:B0-----:R-:W-:-:S04]  /*0750*/  @P1 IMAD.WIDE.U32 R10, R13, 0x4, R10 ;  /* 0x000000040d0a1825 */ /* 0x001fc800078e000a */
[C---:B------:R-:W-:Y:S01]  /*0760*/  @P1 IMAD R13, R21.reuse, R19, R0 ;  /* 0x00000013150d1224 */ /* 0x040fe200078e0200 */
[----:B------:R-:W-:Y:S01]  /*0770*/  @P1 IADD3 R21, PT, PT, R21, 0x2, RZ ;  /* 0x0000000215151810 */ /* 0x000fe20007ffe0ff */
[----:B------:R-:W4:Y:S01]  /*0780*/  @P1 LDG.E R11, desc[UR4][R10.64] ;  /* 0x000000040a0b1981 */ /* 0x000f22000c1e1900 */
[----:B------:R-:W0:Y:S01]  /*0790*/  LDC.64 R6, c[0x0][0x388] ;  /* 0x0000e200ff067b82 */ /* 0x000e220000000a00 */
[----:B-1----:R-:W-:Y:S01]  /*07a0*/  @P1 IMAD.WIDE R8, R13, 0x4, R8 ;  /* 0x000000040d081825 */ /* 0x002fe200078e0208 */
[----:B------:R-:W-:Y:S02]  /*07b0*/  @!P0 IADD3 R15, PT, PT, R20, R21, RZ ;  /* 0x00000015140f8210 */ /* 0x000fe40007ffe0ff */
[----:B--2---:R-:W-:Y:S01]  /*07c0*/  @P1 LEA R4, P2, R12, R4, 0x2 ;  /* 0x000000040c041211 */ /* 0x004fe200078410ff */
[----:B------:R-:W-:-:S03]  /*07d0*/  @!P0 IMAD R21, R21, R19, R0 ;  /* 0x0000001315158224 */ /* 0x000fc600078e0200 */
[----:B------:R-:W-:Y:S01]  /*07e0*/  @P1 LEA.HI.X R5, R12, R5, R14, 0x2, P2 ;  /* 0x000000050c051211 */ /* 0x000fe200010f140e */
[----:B------:R-:W-:Y:S01]  /*07f0*/  @P1 IMAD.WIDE R12, R19, 0x4, R8 ;  /* 0x00000004130c1825 */ /* 0x000fe200078e0208 */
[----:B------:R-:W4:Y:S03]  /*0800*/  @P1 LDG.E R14, desc[UR4][R8.64] ;  /* 0x00000004080e1981 */ /* 0x000f26000c1e1900 */
[----:B---3--:R-:W-:Y:S01]  /*0810*/  @!P0 IMAD.WIDE.U32 R2, R15, 0x4, R2 ;  /* 0x000000040f028825 */ /* 0x008fe200078e0002 */
[----:B------:R-:W2:Y:S04]  /*0820*/  @P1 LDG.E R4, desc[UR4][R4.64+0x4] ;  /* 0x0000040404041981 */ /* 0x000ea8000c1e1900 */
[----:B------:R-:W2:Y:S01]  /*0830*/  @P1 LDG.E R12, desc[UR4][R12.64] ;  /* 0x000000040c0c1981 */ /* 0x000ea2000c1e1900 */
[----:B0-----:R-:W-:-:S03]  /*0840*/  @!P0 IMAD.WIDE R6, R21, 0x4, R6 ;  /* 0x0000000415068825 */ /* 0x001fc600078e0206 */
[----:B------:R-:W3:Y:S04]  /*0850*/  @!P0 LDG.E R3, desc[UR4][R2.64] ;  /* 0x0000000402038981 */ /* 0x000ee8000c1e1900 */
[----:B------:R-:W3:Y:S01]  /*0860*/  @!P0 LDG.E R6, desc[UR4][R6.64] ;  /* 0x0000000406068981 */ /* 0x000ee2000c1e1900 */
[----:B----4-:R-:W-:-:S04]  /*0870*/  @P1 FFMA R11, R11, R14, R24 ;  /* 0x0000000e0b0b1223 */ /* 0x010fc80000000018 */
[----:B--2---:R-:W-:-:S04]  /*0880*/  @P1 FFMA R24, R4, R12, R11 ;  /* 0x0000000c04181223 */ /* 0x004fc8000000000b */
[----:B---3--:R-:W-:-:S07]  /*0890*/  @!P0 FFMA R24, R3, R6, R24 ;  /* 0x0000000603188223 */ /* 0x008fce0000000018 */
.L_x_4:
[----:B------:R-:W-:Y:S05]  /*08a0*/  BSYNC.RECONVERGENT B0 ;  /* 0x0000000000007941 */ /* 0x000fea0003800200 */
.L_x_3:
[----:B------:R-:W0:Y:S01]  /*08b0*/  LDC.64 R2, c[0x0][0x390] ;  /* 0x0000e400ff027b82 */ /* 0x000e220000000a00 */
[----:B------:R-:W-:-:S04]  /*08c0*/  IMAD R19, R18, R19, R0 ;  /* 0x0000001312137224 */ /* 0x000fc800078e0200 */
[----:B0-----:R-:W-:-:S05]  /*08d0*/  IMAD.WIDE R2, R19, 0x4, R2 ;  /* 0x0000000413027825 */ /* 0x001fca00078e0202 */
[----:B------:R-:W-:Y:S01]  /*08e0*/  STG.E desc[UR4][R2.64], R24 ;  /* 0x0000001802007986 */ /* 0x000fe2000c101904 */
[----:B------:R-:W-:Y:S05]  /*08f0*/  EXIT ;  /* 0x000000000000794d */ /* 0x000fea0003800000 */
.L_x_8:
        /* <DEDUP_REMOVED lines=16> */
.L_x_10:


//--------------------- .nv.shared._Z29matrix_multiplication_kernel2PfS_S_iii --------------------------
	.section	.nv.shared._Z29matrix_multiplication_kernel2PfS_S_iii,"aw",@nobits
	.sectionflags	@""
	.align	4
.nv.shared._Z29matrix_multiplication_kernel2PfS_S_iii:
	.zero		9216


//--------------------- .nv.shared.reserved.0     --------------------------
	.section	.nv.shared.reserved.0,"aw",@nobits
	.weak		__nv_reservedSMEM_offset_0_alias
	.size		__nv_reservedSMEM_offset_0_alias, 0, 64
	.other		__nv_reservedSMEM_offset_0_alias,@"STO_CUDA_RESERVED_SHARED STV_DEFAULT"
__nv_reservedSMEM_offset_0_alias:
	.zero		0
	.zero		64


//--------------------- .nv.constant0._Z29matrix_multiplication_kernel2PfS_S_iii --------------------------
	.section	.nv.constant0._Z29matrix_multiplication_kernel2PfS_S_iii,"a",@progbits
	.sectionflags	@""
	.align	4
.nv.constant0._Z29matrix_multiplication_kernel2PfS_S_iii:
	.zero		932


//--------------------- .nv.constant0._Z29matrix_multiplication_kernel1PfS_S_iii --------------------------
	.section	.nv.constant0._Z29matrix_multiplication_kernel1PfS_S_iii,"a",@progbits
	.sectionflags	@""
	.align	4
.nv.constant0._Z29matrix_multiplication_kernel1PfS_S_iii:
	.zero		932


//--------------------- SYMBOLS --------------------------

	.type		.nv.reservedSmem.offset0,@object
	.size		.nv.reservedSmem.offset0,0x4
	.type		.nv.reservedSmem.cap,@object
	.size		.nv.reservedSmem.cap,0x4
